//
// Generated by NVIDIA NVVM Compiler
//
// Compiler Build ID: CL-36424714
// Cuda compilation tools, release 13.0, V13.0.88
// Based on NVVM 20.0.0
//

.version 9.0
.target sm_100
.address_size 64

	// .globl	_Z11reverse_gpuPdm

.visible .entry _Z11reverse_gpuPdm(
	.param .u64 .ptr .align 1 _Z11reverse_gpuPdm_param_0,
	.param .u64 _Z11reverse_gpuPdm_param_1
)
{
	.reg .pred 	%p<3>;
	.reg .b32 	%r<11>;
	.reg .b64 	%rd<15>;
	.reg .b64 	%fd<3>;

	ld.param.u64 	%rd6, [_Z11reverse_gpuPdm_param_0];
	ld.param.u64 	%rd7, [_Z11reverse_gpuPdm_param_1];
	mov.u32 	%r1, %ntid.x;
	mov.u32 	%r6, %ctaid.x;
	mov.u32 	%r7, %tid.x;
	mad.lo.s32 	%r10, %r1, %r6, %r7;
	shr.u64 	%rd1, %rd7, 1;
	cvt.s64.s32 	%rd14, %r10;
	setp.le.u64 	%p1, %rd1, %rd14;
	@%p1 bra 	$L__BB0_3;
	cvta.to.global.u64 	%rd3, %rd6;
	mov.u32 	%r8, %nctaid.x;
	mul.lo.s32 	%r3, %r1, %r8;
$L__BB0_2:
	shl.b64 	%rd8, %rd14, 3;
	add.s64 	%rd9, %rd3, %rd8;
	ld.global.f64 	%fd1, [%rd9];
	not.b32 	%r9, %r10;
	cvt.s64.s32 	%rd10, %r9;
	add.s64 	%rd11, %rd7, %rd10;
	shl.b64 	%rd12, %rd11, 3;
	add.s64 	%rd13, %rd3, %rd12;
	ld.global.f64 	%fd2, [%rd13];
	st.global.f64 	[%rd9], %fd2;
	st.global.f64 	[%rd13], %fd1;
	add.s32 	%r10, %r10, %r3;
	cvt.s64.s32 	%rd14, %r10;
	setp.gt.u64 	%p2, %rd1, %rd14;
	@%p2 bra 	$L__BB0_2;
$L__BB0_3:
	ret;

}


// ===== COMPILED SASS (sm_100) =====

	.target	sm_100

	.elftype	@"ET_EXEC"


//--------------------- .note.nv.tkinfo           --------------------------
	.section	.note.nv.tkinfo,"",@"SHT_NOTE"
	.sectionflags	@"SHF_NOTE_NV_TKINFO"
	.tkinfo
        /*0018*/ 	.word	0x00000002
        /*0030*/ 	.string	""
        /*0030*/ 	.string	"ptxas"
        /*0030*/ 	.string	"Cuda compilation tools, release 13.0, V13.0.88"
        /*0030*/ 	.string	"Build cuda_13.0.r13.0/compiler.36424714_0"
        /*0030*/ 	.string	"-arch sm_100 -m 64 "



//--------------------- .note.nv.cuinfo           --------------------------
	.section	.note.nv.cuinfo,"",@"SHT_NOTE"
	.sectionflags	@"SHF_NOTE_NV_CUINFO"
        /*0018*/ 	.short	0x0002
        /*001a*/ 	.short	0x0064
        /*001c*/ 	.short	0x0082
	.zero		2


//--------------------- .nv.info                  --------------------------
	.section	.nv.info,"",@"SHT_CUDA_INFO"
	.align	4


	//----- nvinfo : EIATTR_REGCOUNT
	.align		4
        /*0000*/ 	.byte	0x04, 0x2f
        /*0002*/ 	.short	(.L_1 - .L_0)
	.align		4
.L_0:
        /*0004*/ 	.word	index@(_Z11reverse_gpuPdm)
        /*0008*/ 	.word	0x0000000e


	//----- nvinfo : EIATTR_FRAME_SIZE
	.align		4
.L_1:
        /*000c*/ 	.byte	0x04, 0x11
        /*000e*/ 	.short	(.L_3 - .L_2)
	.align		4
.L_2:
        /*0010*/ 	.word	index@(_Z11reverse_gpuPdm)
        /*0014*/ 	.word	0x00000000


	//----- nvinfo : EIATTR_MIN_STACK_SIZE
	.align		4
.L_3:
        /*0018*/ 	.byte	0x04, 0x12
        /*001a*/ 	.short	(.L_5 - .L_4)
	.align		4
.L_4:
        /*001c*/ 	.word	index@(_Z11reverse_gpuPdm)
        /*0020*/ 	.word	0x00000000
.L_5:


//--------------------- .nv.compat                --------------------------
	.section	.nv.compat,"",@"SHT_CUDA_COMPAT_INFO"
	.align	4
        /*0000*/ 	.byte	0x02, 0x09, 0x00, 0x00, 0x02, 0x02, 0x01, 0x00, 0x02, 0x05, 0x05, 0x00, 0x03, 0x07, 0x01, 0x01
        /*0010*/ 	.byte	0x02, 0x03, 0x00, 0x00, 0x02, 0x06, 0x01, 0x00, 0x04, 0x0b, 0x08, 0x00, 0x09, 0x00, 0x00, 0x00
        /*0020*/ 	.byte	0x00, 0x00, 0x00, 0x00


//--------------------- .nv.info._Z11reverse_gpuPdm --------------------------
	.section	.nv.info._Z11reverse_gpuPdm,"",@"SHT_CUDA_INFO"
	.sectionflags	@""
	.align	4


	//----- nvinfo : EIATTR_CUDA_API_VERSION
	.align		4
        /*0000*/ 	.byte	0x04, 0x37
        /*0002*/ 	.short	(.L_7 - .L_6)
.L_6:
        /*0004*/ 	.word	0x00000082


	//----- nvinfo : EIATTR_KPARAM_INFO
	.align		4
.L_7:
        /*0008*/ 	.byte	0x04, 0x17
        /*000a*/ 	.short	(.L_9 - .L_8)
.L_8:
        /*000c*/ 	.word	0x00000000
        /*0010*/ 	.short	0x0001
        /*0012*/ 	.short	0x0008
        /*0014*/ 	.byte	0x00, 0xf0, 0x21, 0x00


	//----- nvinfo : EIATTR_KPARAM_INFO
	.align		4
.L_9:
        /*0018*/ 	.byte	0x04, 0x17
        /*001a*/ 	.short	(.L_11 - .L_10)
.L_10:
        /*001c*/ 	.word	0x00000000
        /*0020*/ 	.short	0x0000
        /*0022*/ 	.short	0x0000
        /*0024*/ 	.byte	0x00, 0xf5, 0x21, 0x00


	//----- nvinfo : EIATTR_SPARSE_MMA_MASK
	.align		4
.L_11:
        /*0028*/ 	.byte	0x03, 0x50
        /*002a*/ 	.short	0x0000


	//----- nvinfo : EIATTR_MAXREG_COUNT
	.align		4
        /*002c*/ 	.byte	0x03, 0x1b
        /*002e*/ 	.short	0x00ff


	//----- nvinfo : EIATTR_MERCURY_ISA_VERSION
	.align		4
        /*0030*/ 	.byte	0x03, 0x5f
        /*0032*/ 	.short	0x0101


	//----- nvinfo : EIATTR_VRC_CTA_INIT_COUNT
	.align		4
        /*0034*/ 	.byte	0x02, 0x4a
	.zero		1
	.zero		1


	//----- nvinfo : EIATTR_EXIT_INSTR_OFFSETS
	.align		4
        /*0038*/ 	.byte	0x04, 0x1c
        /*003a*/ 	.short	(.L_13 - .L_12)


	//   ....[0]....
.L_12:
        /*003c*/ 	.word	0x000000c0


	//   ....[1]....
        /*0040*/ 	.word	0x00000250


	//----- nvinfo : EIATTR_CRS_STACK_SIZE
	.align		4
.L_13:
        /*0044*/ 	.byte	0x04, 0x1e
        /*0046*/ 	.short	(.L_15 - .L_14)
.L_14:
        /*0048*/ 	.word	0x00000000


	//----- nvinfo : EIATTR_CBANK_PARAM_SIZE
	.align		4
.L_15:
        /*004c*/ 	.byte	0x03, 0x19
        /*004e*/ 	.short	0x0010


	//----- nvinfo : EIATTR_PARAM_CBANK
	.align		4
        /*0050*/ 	.byte	0x04, 0x0a
        /*0052*/ 	.short	(.L_17 - .L_16)
	.align		4
.L_16:
        /*0054*/ 	.word	index@(.nv.constant0._Z11reverse_gpuPdm)
        /*0058*/ 	.short	0x0380
        /*005a*/ 	.short	0x0010


	//----- nvinfo : EIATTR_SW_WAR
	.align		4
.L_17:
        /*005c*/ 	.byte	0x04, 0x36
        /*005e*/ 	.short	(.L_19 - .L_18)
.L_18:
        /*0060*/ 	.word	0x00000008
.L_19:


//--------------------- .nv.callgraph             --------------------------
	.section	.nv.callgraph,"",@"SHT_CUDA_CALLGRAPH"
	.align	4
	.sectionentsize	8
	.align		4
        /*0000*/ 	.word	0x00000000
	.align		4
        /*0004*/ 	.word	0xffffffff
	.align		4
        /*0008*/ 	.word	0x00000000
	.align		4
        /*000c*/ 	.word	0xfffffffe
	.align		4
        /*0010*/ 	.word	0x00000000
	.align		4
        /*0014*/ 	.word	0xfffffffd
	.align		4
        /*0018*/ 	.word	0x00000000
	.align		4
        /*001c*/ 	.word	0xfffffffc


//--------------------- .text._Z11reverse_gpuPdm  --------------------------
	.section	.text._Z11reverse_gpuPdm,"ax",@progbits
	.align	128
        .global         _Z11reverse_gpuPdm
        .type           _Z11reverse_gpuPdm,@function
        .size           _Z11reverse_gpuPdm,(.L_x_2 - _Z11reverse_gpuPdm)
        .other          _Z11reverse_gpuPdm,@"STO_CUDA_ENTRY STV_DEFAULT"
_Z11reverse_gpuPdm:
.text._Z11reverse_gpuPdm:
[----:B------:R-:W-:Y:S01]  /*0000*/  LDC R1, c[0x0][0x37c] ;  /* 0x0000df00ff017b82 */ /* 0x000fe20000000800 */
[----:B------:R-:W0:Y:S01]  /*0010*/  S2R R0, SR_CTAID.X ;  /* 0x0000000000007919 */ /* 0x000e220000002500 */
[----:B------:R-:W1:Y:S01]  /*0020*/  LDCU.64 UR10, c[0x0][0x388] ;  /* 0x00007100ff0a77ac */ /* 0x000e620008000a00 */
[----:B------:R-:W0:Y:S01]  /*0030*/  S2R R3, SR_TID.X ;  /* 0x0000000000037919 */ /* 0x000e220000002100 */
[----:B------:R-:W0:Y:S01]  /*0040*/  LDCU UR4, c[0x0][0x360] ;  /* 0x00006c00ff0477ac */ /* 0x000e220008000800 */
[----:B-1----:R-:W-:Y:S02]  /*0050*/  USHF.R.U32.HI UR9, URZ, 0x1, UR11 ;  /* 0x00000001ff097899 */ /* 0x002fe4000801160b */
[----:B------:R-:W-:Y:S01]  /*0060*/  USHF.R.U64 UR8, UR10, 0x1, UR11 ;  /* 0x000000010a087899 */ /* 0x000fe2000800120b */
[----:B0-----:R-:W-:-:S03]  /*0070*/  IMAD R0, R0, UR4, R3 ;  /* 0x0000000400007c24 */ /* 0x001fc6000f8e0203 */
[----:B------:R-:W-:Y:S02]  /*0080*/  IMAD.U32 R3, RZ, RZ, UR9 ;  /* 0x00000009ff037e24 */ /* 0x000fe4000f8e00ff */
[----:B------:R-:W-:Y:S02]  /*0090*/  ISETP.LT.U32.AND P0, PT, R0, UR8, PT ;  /* 0x0000000800007c0c */ /* 0x000fe4000bf01070 */
[----:B------:R-:W-:-:S04]  /*00a0*/  SHF.R.S32.HI R2, RZ, 0x1f, R0 ;  /* 0x0000001fff027819 */ /* 0x000fc80000011400 */
[----:B------:R-:W-:-:S13]  /*00b0*/  ISETP.GT.U32.AND.EX P0, PT, R3, R2, PT, P0 ;  /* 0x000000020300720c */ /* 0x000fda0003f04100 */
[----:B------:R-:W-:Y:S05]  /*00c0*/  @!P0 EXIT ;  /* 0x000000000000894d */ /* 0x000fea0003800000 */
[----:B------:R-:W0:Y:S01]  /*00d0*/  LDCU UR5, c[0x0][0x370] ;  /* 0x00006e00ff0577ac */ /* 0x000e220008000800 */
[----:B------:R-:W-:Y:S02]  /*00e0*/  IMAD.MOV.U32 R11, RZ, RZ, R2 ;  /* 0x000000ffff0b7224 */ /* 0x000fe400078e0002 */
[----:B------:R-:W-:Y:S01]  /*00f0*/  IMAD.MOV.U32 R10, RZ, RZ, R0 ;  /* 0x000000ffff0a7224 */ /* 0x000fe200078e0000 */
[----:B------:R-:W1:Y:S01]  /*0100*/  LDCU.64 UR6, c[0x0][0x358] ;  /* 0x00006b00ff0677ac */ /* 0x000e620008000a00 */
[----:B------:R-:W2:Y:S01]  /*0110*/  LDCU.64 UR12, c[0x0][0x380] ;  /* 0x00007000ff0c77ac */ /* 0x000ea20008000a00 */
[----:B0-----:R-:W-:-:S12]  /*0120*/  UIMAD UR4, UR4, UR5, URZ ;  /* 0x00000005040472a4 */ /* 0x001fd8000f8e02ff */
.L_x_0:
[----:B0-----:R-:W-:Y:S02]  /*0130*/  LOP3.LUT R3, RZ, R0, RZ, 0x33, !PT ;  /* 0x00000000ff037212 */ /* 0x001fe400078e33ff */
[----:B--2---:R-:W-:Y:S02]  /*0140*/  LEA R2, P0, R10, UR12, 0x3 ;  /* 0x0000000c0a027c11 */ /* 0x004fe4000f8018ff */
[----:B------:R-:W-:-:S04]  /*0150*/  IADD3 R4, P1, PT, R3, UR10, RZ ;  /* 0x0000000a03047c10 */ /* 0x000fc8000ff3e0ff */
[----:B------:R-:W-:Y:S02]  /*0160*/  LEA.HI.X.SX32 R5, R3, UR11, 0x1, P1 ;  /* 0x0000000b03057c11 */ /* 0x000fe400088f0eff */
[----:B------:R-:W-:Y:S02]  /*0170*/  LEA R6, P1, R4, UR12, 0x3 ;  /* 0x0000000c04067c11 */ /* 0x000fe4000f8218ff */
[----:B------:R-:W-:Y:S02]  /*0180*/  LEA.HI.X R3, R10, UR13, R11, 0x3, P0 ;  /* 0x0000000d0a037c11 */ /* 0x000fe400080f1c0b */
[----:B------:R-:W-:-:S03]  /*0190*/  LEA.HI.X R7, R4, UR13, R5, 0x3, P1 ;  /* 0x0000000d04077c11 */ /* 0x000fc600088f1c05 */
[----:B-1----:R-:W2:Y:S04]  /*01a0*/  LDG.E.64 R4, desc[UR6][R2.64] ;  /* 0x0000000602047981 */ /* 0x002ea8000c1e1b00 */
[----:B------:R-:W3:Y:S01]  /*01b0*/  LDG.E.64 R8, desc[UR6][R6.64] ;  /* 0x0000000606087981 */ /* 0x000ee2000c1e1b00 */
[----:B------:R-:W-:Y:S02]  /*01c0*/  VIADD R10, R0, UR4 ;  /* 0x00000004000a7c36 */ /* 0x000fe40008000000 */
[----:B------:R-:W-:-:S03]  /*01d0*/  IMAD.U32 R0, RZ, RZ, UR9 ;  /* 0x00000009ff007e24 */ /* 0x000fc6000f8e00ff */
[----:B------:R-:W-:Y:S02]  /*01e0*/  ISETP.LT.U32.AND P0, PT, R10, UR8, PT ;  /* 0x000000080a007c0c */ /* 0x000fe4000bf01070 */
[----:B------:R-:W-:-:S04]  /*01f0*/  SHF.R.S32.HI R11, RZ, 0x1f, R10 ;  /* 0x0000001fff0b7819 */ /* 0x000fc8000001140a */
[----:B------:R-:W-:Y:S01]  /*0200*/  ISETP.GT.U32.AND.EX P0, PT, R0, R11, PT, P0 ;  /* 0x0000000b0000720c */ /* 0x000fe20003f04100 */
[----:B------:R-:W-:Y:S01]  /*0210*/  IMAD.MOV.U32 R0, RZ, RZ, R10 ;  /* 0x000000ffff007224 */ /* 0x000fe200078e000a */
[----:B---3--:R0:W-:Y:S04]  /*0220*/  STG.E.64 desc[UR6][R2.64], R8 ;  /* 0x0000000802007986 */ /* 0x0081e8000c101b06 */
[----:B--2---:R0:W-:Y:S07]  /*0230*/  STG.E.64 desc[UR6][R6.64], R4 ;  /* 0x0000000406007986 */ /* 0x0041ee000c101b06 */
[----:B------:R-:W-:Y:S05]  /*0240*/  @P0 BRA `(.L_x_0) ;  /* 0xfffffffc00b80947 */ /* 0x000fea000383ffff */
[----:B------:R-:W-:Y:S05]  /*0250*/  EXIT ;  /* 0x000000000000794d */ /* 0x000fea0003800000 */
.L_x_1:
[----:B------:R-:W-:-:S00]  /*0260*/  BRA `(.L_x_1) ;  /* 0xfffffffc00fc7947 */ /* 0x000fc0000383ffff */
[----:B------:R-:W-:-:S00]  /*0270*/  NOP ;  /* 0x0000000000007918 */ /* 0x000fc00000000000 */
        /* <DEDUP_REMOVED lines=8> */
.L_x_2:


//--------------------- .nv.shared.reserved.0     --------------------------
	.section	.nv.shared.reserved.0,"aw",@nobits
	.weak		__nv_reservedSMEM_offset_0_alias
	.size		__nv_reservedSMEM_offset_0_alias, 0, 64
	.other		__nv_reservedSMEM_offset_0_alias,@"STO_CUDA_RESERVED_SHARED STV_DEFAULT"
__nv_reservedSMEM_offset_0_alias:
	.zero		0
	.zero		64


//--------------------- .nv.constant0._Z11reverse_gpuPdm --------------------------
	.section	.nv.constant0._Z11reverse_gpuPdm,"a",@progbits
	.sectionflags	@""
	.align	4
.nv.constant0._Z11reverse_gpuPdm:
	.zero		912


//--------------------- SYMBOLS --------------------------

	.type		.nv.reservedSmem.offset0,@object
	.size		.nv.reservedSmem.offset0,0x4
